	.headerflags	@"EF_CUDA_TEXMODE_UNIFIED EF_CUDA_64BIT_ADDRESS EF_CUDA_ACCELERATORS EF_CUDA_SM90 EF_CUDA_VIRTUAL_SM(EF_CUDA_SM90)"
	.elftype	@"ET_EXEC"


//--------------------- .nv.info                  --------------------------
	.section	.nv.info,"",@"SHT_CUDA_INFO"
	.align	4


	//----- nvinfo : EIATTR_REGCOUNT
	.align		4
        /*0000*/ 	.byte	0x04, 0x2f
        /*0002*/ 	.short	(.L_3 - .L_2)
	.align		4
.L_2:
        /*0004*/ 	.word	index@(triton_poi_fused__native_batch_norm_legit_no_training_mul_sigmoid_2)
        /*0008*/ 	.word	0x00000010


	//----- nvinfo : EIATTR_MIN_STACK_SIZE
	.align		4
.L_3:
        /*000c*/ 	.byte	0x04, 0x12
        /*000e*/ 	.short	(.L_5 - .L_4)
	.align		4
.L_4:
        /*0010*/ 	.word	index@(triton_poi_fused__native_batch_norm_legit_no_training_mul_sigmoid_2)
        /*0014*/ 	.word	0x00000000


	//----- nvinfo : EIATTR_FRAME_SIZE
	.align		4
.L_5:
        /*0018*/ 	.byte	0x04, 0x11
        /*001a*/ 	.short	(.L_7 - .L_6)
	.align		4
.L_6:
        /*001c*/ 	.word	index@(triton_poi_fused__native_batch_norm_legit_no_training_mul_sigmoid_2)
        /*0020*/ 	.word	0x00000000


	//----- nvinfo : EIATTR_MIN_STACK_SIZE
	.align		4
.L_7:
        /*0024*/ 	.byte	0x04, 0x12
        /*0026*/ 	.short	(.L_9 - .L_8)
	.align		4
.L_8:
        /*0028*/ 	.word	index@(triton_poi_fused__native_batch_norm_legit_no_training_mul_sigmoid_2)
        /*002c*/ 	.word	0x00000000
.L_9:


//--------------------- .nv.info.triton_poi_fused__native_batch_norm_legit_no_training_mul_sigmoid_2 --------------------------
	.section	.nv.info.triton_poi_fused__native_batch_norm_legit_no_training_mul_sigmoid_2,"",@"SHT_CUDA_INFO"
	.sectionflags	@""
	.align	4


	//----- nvinfo : EIATTR_CUDA_API_VERSION
	.align		4
        /*0000*/ 	.byte	0x04, 0x37
        /*0002*/ 	.short	(.L_11 - .L_10)
.L_10:
        /*0004*/ 	.word	0x0000007c


	//----- nvinfo : EIATTR_KPARAM_INFO
	.align		4
.L_11:
        /*0008*/ 	.byte	0x04, 0x17
        /*000a*/ 	.short	(.L_13 - .L_12)
.L_12:
        /*000c*/ 	.word	0x00000000
        /*0010*/ 	.short	0x0006
        /*0012*/ 	.short	0x0030
        /*0014*/ 	.byte	0x00, 0xf0, 0x11, 0x00


	//----- nvinfo : EIATTR_KPARAM_INFO
	.align		4
.L_13:
        /*0018*/ 	.byte	0x04, 0x17
        /*001a*/ 	.short	(.L_15 - .L_14)
.L_14:
        /*001c*/ 	.word	0x00000000
        /*0020*/ 	.short	0x0005
        /*0022*/ 	.short	0x0028
        /*0024*/ 	.byte	0x00, 0xf4, 0x21, 0x00


	//----- nvinfo : EIATTR_KPARAM_INFO
	.align		4
.L_15:
        /*0028*/ 	.byte	0x04, 0x17
        /*002a*/ 	.short	(.L_17 - .L_16)
.L_16:
        /*002c*/ 	.word	0x00000000
        /*0030*/ 	.short	0x0004
        /*0032*/ 	.short	0x0020
        /*0034*/ 	.byte	0x00, 0xf4, 0x21, 0x00


	//----- nvinfo : EIATTR_KPARAM_INFO
	.align		4
.L_17:
        /*0038*/ 	.byte	0x04, 0x17
        /*003a*/ 	.short	(.L_19 - .L_18)
.L_18:
        /*003c*/ 	.word	0x00000000
        /*0040*/ 	.short	0x0003
        /*0042*/ 	.short	0x0018
        /*0044*/ 	.byte	0x00, 0xf4, 0x21, 0x00


	//----- nvinfo : EIATTR_KPARAM_INFO
	.align		4
.L_19:
        /*0048*/ 	.byte	0x04, 0x17
        /*004a*/ 	.short	(.L_21 - .L_20)
.L_20:
        /*004c*/ 	.word	0x00000000
        /*0050*/ 	.short	0x0002
        /*0052*/ 	.short	0x0010
        /*0054*/ 	.byte	0x00, 0xf4, 0x21, 0x00


	//----- nvinfo : EIATTR_KPARAM_INFO
	.align		4
.L_21:
        /*0058*/ 	.byte	0x04, 0x17
        /*005a*/ 	.short	(.L_23 - .L_22)
.L_22:
        /*005c*/ 	.word	0x00000000
        /*0060*/ 	.short	0x0001
        /*0062*/ 	.short	0x0008
        /*0064*/ 	.byte	0x00, 0xf4, 0x21, 0x00


	//----- nvinfo : EIATTR_KPARAM_INFO
	.align		4
.L_23:
        /*0068*/ 	.byte	0x04, 0x17
        /*006a*/ 	.short	(.L_25 - .L_24)
.L_24:
        /*006c*/ 	.word	0x00000000
        /*0070*/ 	.short	0x0000
        /*0072*/ 	.short	0x0000
        /*0074*/ 	.byte	0x00, 0xf4, 0x21, 0x00


	//----- nvinfo : EIATTR_SPARSE_MMA_MASK
	.align		4
.L_25:
        /*0078*/ 	.byte	0x03, 0x50
        /*007a*/ 	.short	0x0000


	//----- nvinfo : EIATTR_MAXREG_COUNT
	.align		4
        /*007c*/ 	.byte	0x03, 0x1b
        /*007e*/ 	.short	0x00ff


	//----- nvinfo : EIATTR_EXIT_INSTR_OFFSETS
	.align		4
        /*0080*/ 	.byte	0x04, 0x1c
        /*0082*/ 	.short	(.L_27 - .L_26)


	//   ....[0]....
.L_26:
        /*0084*/ 	.word	0x000004b0


	//----- nvinfo : EIATTR_REQNTID
	.align		4
.L_27:
        /*0088*/ 	.byte	0x04, 0x10
        /*008a*/ 	.short	(.L_29 - .L_28)
.L_28:
        /*008c*/ 	.word	0x00000080
        /*0090*/ 	.word	0x00000001
        /*0094*/ 	.word	0x00000001


	//----- nvinfo : EIATTR_CBANK_PARAM_SIZE
	.align		4
.L_29:
        /*0098*/ 	.byte	0x03, 0x19
        /*009a*/ 	.short	0x0034


	//----- nvinfo : EIATTR_PARAM_CBANK
	.align		4
        /*009c*/ 	.byte	0x04, 0x0a
        /*009e*/ 	.short	(.L_31 - .L_30)
	.align		4
.L_30:
        /*00a0*/ 	.word	index@(.nv.constant0.triton_poi_fused__native_batch_norm_legit_no_training_mul_sigmoid_2)
        /*00a4*/ 	.short	0x0210
        /*00a6*/ 	.short	0x0034


	//----- nvinfo : EIATTR_SW_WAR
	.align		4
.L_31:
        /*00a8*/ 	.byte	0x04, 0x36
        /*00aa*/ 	.short	(.L_33 - .L_32)
.L_32:
        /*00ac*/ 	.word	0x00000008
.L_33:


//--------------------- .nv.callgraph             --------------------------
	.section	.nv.callgraph,"",@"SHT_CUDA_CALLGRAPH"
	.align	4
	.sectionentsize	8
	.align		4
        /*0000*/ 	.word	0x00000000
	.align		4
        /*0004*/ 	.word	0xffffffff
	.align		4
        /*0008*/ 	.word	0x00000000
	.align		4
        /*000c*/ 	.word	0xfffffffe
	.align		4
        /*0010*/ 	.word	0x00000000
	.align		4
        /*0014*/ 	.word	0xfffffffd
	.align		4
        /*0018*/ 	.word	0x00000000
	.align		4
        /*001c*/ 	.word	0xfffffffc


//--------------------- .nv.constant4             --------------------------
	.section	.nv.constant4,"a",@progbits
	.align	8
	.align		8
.nv.constant4:
        /*0000*/ 	.dword	_$_str
	.align		8
        /*0008*/ 	.dword	_$_str_$_2


//--------------------- .text.triton_poi_fused__native_batch_norm_legit_no_training_mul_sigmoid_2 --------------------------
	.section	.text.triton_poi_fused__native_batch_norm_legit_no_training_mul_sigmoid_2,"ax",@progbits
	.align	128
        .global         triton_poi_fused__native_batch_norm_legit_no_training_mul_sigmoid_2
        .type           triton_poi_fused__native_batch_norm_legit_no_training_mul_sigmoid_2,@function
        .size           triton_poi_fused__native_batch_norm_legit_no_training_mul_sigmoid_2,(.L_x_1 - triton_poi_fused__native_batch_norm_legit_no_training_mul_sigmoid_2)
        .other          triton_poi_fused__native_batch_norm_legit_no_training_mul_sigmoid_2,@"STO_CUDA_ENTRY STV_DEFAULT"
triton_poi_fused__native_batch_norm_legit_no_training_mul_sigmoid_2:
.text.triton_poi_fused__native_batch_norm_legit_no_training_mul_sigmoid_2:
[----:B------:R-:W-:Y:S01]  /*0000*/  LDC R1, c[0x0][0x28] ;  /* 0x00000a00ff017b82 */ /* 0x000fe20000000800 */
[----:B------:R-:W1:Y:S07]  /*0010*/  S2R R0, SR_TID.X ;  /* 0x0000000000007919 */ /* 0x000e6e0000002100 */
[----:B------:R-:W2:Y:S01]  /*0020*/  LDC.64 R6, c[0x0][0x228] ;  /* 0x00008a00ff067b82 */ /* 0x000ea20000000a00 */
[----:B------:R-:W-:Y:S01]  /*0030*/  ULDC.64 UR4, c[0x0][0x208] ;  /* 0x0000820000047ab9 */ /* 0x000fe20000000a00 */
[----:B------:R-:W3:Y:S06]  /*0040*/  S2R R5, SR_CTAID.X ;  /* 0x0000000000057919 */ /* 0x000eec0000002500 */
[----:B------:R-:W4:Y:S08]  /*0050*/  LDC.64 R8, c[0x0][0x230] ;  /* 0x00008c00ff087b82 */ /* 0x000f300000000a00 */
[----:B------:R-:W5:Y:S01]  /*0060*/  LDC.64 R10, c[0x0][0x238] ;  /* 0x00008e00ff0a7b82 */ /* 0x000f620000000a00 */
[----:B-1----:R-:W-:-:S02]  /*0070*/  SHF.L.U32 R0, R0, 0x1, RZ ;  /* 0x0000000100007819 */ /* 0x002fc400000006ff */
[----:B---3--:R-:W-:Y:S02]  /*0080*/  SHF.R.S32.HI R3, RZ, 0x17, R5 ;  /* 0x00000017ff037819 */ /* 0x008fe40000011405 */
[----:B------:R-:W-:Y:S02]  /*0090*/  LOP3.LUT R0, R0, 0xfe, RZ, 0xc0, !PT ;  /* 0x000000fe00007812 */ /* 0x000fe400078ec0ff */
[----:B------:R-:W-:Y:S02]  /*00a0*/  SGXT R3, R3, 0x1 ;  /* 0x000000010303781a */ /* 0x000fe40000000200 */
[----:B------:R-:W-:Y:S02]  /*00b0*/  LEA R0, R5, R0, 0x8 ;  /* 0x0000000005007211 */ /* 0x000fe400078e40ff */
[----:B------:R-:W1:Y:S02]  /*00c0*/  LDC.64 R4, c[0x0][0x220] ;  /* 0x00008800ff047b82 */ /* 0x000e640000000a00 */
[----:B------:R-:W-:-:S04]  /*00d0*/  LEA.HI R3, R3, R0, RZ, 0x8 ;  /* 0x0000000003037211 */ /* 0x000fc800078f40ff */
[----:B------:R-:W-:-:S04]  /*00e0*/  SHF.R.S32.HI R3, RZ, 0x8, R3 ;  /* 0x00000008ff037819 */ /* 0x000fc80000011403 */
[----:B------:R-:W-:-:S04]  /*00f0*/  LEA.HI R2, R3, R3, RZ, 0x2 ;  /* 0x0000000303027211 */ /* 0x000fc800078f10ff */
[----:B------:R-:W-:-:S04]  /*0100*/  LOP3.LUT R2, R2, 0xfffffffc, RZ, 0xc0, !PT ;  /* 0xfffffffc02027812 */ /* 0x000fc800078ec0ff */
[----:B------:R-:W-:Y:S02]  /*0110*/  IADD3 R13, R3, -R2, RZ ;  /* 0x80000002030d7210 */ /* 0x000fe40007ffe0ff */
[----:B------:R-:W3:Y:S03]  /*0120*/  LDC.64 R2, c[0x0][0x218] ;  /* 0x00008600ff027b82 */ /* 0x000ee60000000a00 */
[----:B--2---:R-:W-:-:S06]  /*0130*/  IMAD.WIDE R6, R13, 0x4, R6 ;  /* 0x000000040d067825 */ /* 0x004fcc00078e0206 */
[----:B------:R-:W2:Y:S01]  /*0140*/  LDG.E.EL R6, desc[UR4][R6.64] ;  /* 0x0000000406067981 */ /* 0x000ea2000c2e1900 */
[----:B-1----:R-:W-:-:S04]  /*0150*/  IMAD.WIDE R4, R13, 0x4, R4 ;  /* 0x000000040d047825 */ /* 0x002fc800078e0204 */
[C---:B----4-:R-:W-:Y:S02]  /*0160*/  IMAD.WIDE R8, R13.reuse, 0x4, R8 ;  /* 0x000000040d087825 */ /* 0x050fe400078e0208 */
[----:B------:R-:W4:Y:S02]  /*0170*/  LDG.E.EL R4, desc[UR4][R4.64] ;  /* 0x0000000404047981 */ /* 0x000f24000c2e1900 */
[----:B-----5:R-:W-:Y:S02]  /*0180*/  IMAD.WIDE R10, R13, 0x4, R10 ;  /* 0x000000040d0a7825 */ /* 0x020fe400078e020a */
[----:B------:R-:W5:Y:S02]  /*0190*/  LDG.E.EL R8, desc[UR4][R8.64] ;  /* 0x0000000408087981 */ /* 0x000f64000c2e1900 */
[----:B---3--:R-:W-:Y:S02]  /*01a0*/  IMAD.WIDE R2, R0, 0x4, R2 ;  /* 0x0000000400027825 */ /* 0x008fe400078e0202 */
[----:B------:R-:W5:Y:S04]  /*01b0*/  LDG.E.EL R11, desc[UR4][R10.64] ;  /* 0x000000040a0b7981 */ /* 0x000f68000c2e1900 */
[----:B------:R-:W4:Y:S01]  /*01c0*/  LDG.E.64 R2, desc[UR4][R2.64] ;  /* 0x0000000402027981 */ /* 0x000f22000c1e1b00 */
[----:B------:R-:W-:Y:S01]  /*01d0*/  HFMA2.MMA R13, -RZ, RZ, 1.625, 0 ;  /* 0x3e800000ff0d7435 */ /* 0x000fe200000001ff */
[----:B--2---:R-:W-:-:S04]  /*01e0*/  FADD R6, R6, 0.0010000000474974513054 ;  /* 0x3a83126f06067421 */ /* 0x004fc80000000000 */
[----:B------:R-:W1:Y:S02]  /*01f0*/  MUFU.SQRT R7, R6 ;  /* 0x0000000600077308 */ /* 0x000e640000002000 */
[C---:B-1----:R-:W-:Y:S02]  /*0200*/  FSETP.GT.AND P0, PT, R7.reuse, 8.50705917302346158658e+37, PT ;  /* 0x7e8000000700780b */ /* 0x042fe40003f04000 */
[----:B------:R-:W-:-:S11]  /*0210*/  FSETP.GEU.AND P1, PT, R7, 1.175494350822287508e-38, PT ;  /* 0x008000000700780b */ /* 0x000fd60003f2e000 */
[----:B------:R-:W-:-:S04]  /*0220*/  @P0 FMUL R7, R7, 0.25 ;  /* 0x3e80000007070820 */ /* 0x000fc80000400000 */
[----:B------:R-:W-:-:S06]  /*0230*/  @!P1 FMUL R7, R7, 16777216 ;  /* 0x4b80000007079820 */ /* 0x000fcc0000400000 */
[----:B------:R-:W1:Y:S01]  /*0240*/  MUFU.RCP R7, R7 ;  /* 0x0000000700077308 */ /* 0x000e620000001000 */
[----:B------:R-:W-:Y:S01]  /*0250*/  FSEL R12, R13, 1, P0 ;  /* 0x3f8000000d0c7808 */ /* 0x000fe20000000000 */
[----:B----4-:R-:W-:-:S04]  /*0260*/  FADD R2, R2, -R4 ;  /* 0x8000000402027221 */ /* 0x010fc80000000000 */
[----:B------:R-:W-:Y:S01]  /*0270*/  @!P1 FMUL R12, R12, 16777216 ;  /* 0x4b8000000c0c9820 */ /* 0x000fe20000400000 */
[----:B------:R-:W-:-:S03]  /*0280*/  FADD R3, R3, -R4 ;  /* 0x8000000403037221 */ /* 0x000fc60000000000 */
[----:B-1----:R-:W-:-:S04]  /*0290*/  FMUL R12, R7, R12 ;  /* 0x0000000c070c7220 */ /* 0x002fc80000400000 */
[-C--:B------:R-:W-:Y:S01]  /*02a0*/  FMUL R2, R2, R12.reuse ;  /* 0x0000000c02027220 */ /* 0x080fe20000400000 */
[----:B------:R-:W-:-:S03]  /*02b0*/  FMUL R12, R3, R12 ;  /* 0x0000000c030c7220 */ /* 0x000fc60000400000 */
[C-C-:B-----5:R-:W-:Y:S01]  /*02c0*/  FFMA R4, R8.reuse, R2, R11.reuse ;  /* 0x0000000208047223 */ /* 0x160fe2000000000b */
[----:B------:R-:W-:-:S03]  /*02d0*/  FFMA R12, R8, R12, R11 ;  /* 0x0000000c080c7223 */ /* 0x000fc6000000000b */
[----:B------:R-:W-:-:S04]  /*02e0*/  FADD R2, RZ, -R4 ;  /* 0x80000004ff027221 */ /* 0x000fc80000000000 */
[----:B------:R-:W-:Y:S01]  /*02f0*/  FMUL R3, R2, 1.4426950216293334961 ;  /* 0x3fb8aa3b02037820 */ /* 0x000fe20000400000 */
[----:B------:R-:W-:-:S04]  /*0300*/  FADD R2, RZ, -R12 ;  /* 0x8000000cff027221 */ /* 0x000fc80000000000 */
[----:B------:R-:W-:Y:S01]  /*0310*/  FMUL R5, R2, 1.4426950216293334961 ;  /* 0x3fb8aa3b02057820 */ /* 0x000fe20000400000 */
[----:B------:R-:W-:-:S04]  /*0320*/  FSETP.GEU.AND P0, PT, R3, -126, PT ;  /* 0xc2fc00000300780b */ /* 0x000fc80003f0e000 */
[----:B------:R-:W-:-:S09]  /*0330*/  FSETP.GEU.AND P1, PT, R5, -126, PT ;  /* 0xc2fc00000500780b */ /* 0x000fd20003f2e000 */
[----:B------:R-:W-:-:S04]  /*0340*/  @!P0 FMUL R3, R3, 0.5 ;  /* 0x3f00000003038820 */ /* 0x000fc80000400000 */
[----:B------:R-:W-:Y:S01]  /*0350*/  @!P1 FMUL R5, R5, 0.5 ;  /* 0x3f00000005059820 */ /* 0x000fe20000400000 */
[----:B------:R-:W1:Y:S08]  /*0360*/  MUFU.EX2 R2, R3 ;  /* 0x0000000300027308 */ /* 0x000e700000000800 */
[----:B------:R-:W2:Y:S01]  /*0370*/  MUFU.EX2 R6, R5 ;  /* 0x0000000500067308 */ /* 0x000ea20000000800 */
[----:B-1----:R-:W-:-:S04]  /*0380*/  @!P0 FMUL R2, R2, R2 ;  /* 0x0000000202028220 */ /* 0x002fc80000400000 */
[----:B------:R-:W-:Y:S02]  /*0390*/  FADD R7, R2, 1 ;  /* 0x3f80000002077421 */ /* 0x000fe40000000000 */
[----:B------:R-:W1:Y:S01]  /*03a0*/  LDC.64 R2, c[0x0][0x210] ;  /* 0x00008400ff027b82 */ /* 0x000e620000000a00 */
[----:B--2---:R-:W-:-:S04]  /*03b0*/  @!P1 FMUL R6, R6, R6 ;  /* 0x0000000606069220 */ /* 0x004fc80000400000 */
[----:B------:R-:W-:Y:S01]  /*03c0*/  FADD R6, R6, 1 ;  /* 0x3f80000006067421 */ /* 0x000fe20000000000 */
[----:B------:R-:W-:-:S04]  /*03d0*/  FSETP.GT.AND P0, PT, R7, 8.50705917302346158658e+37, PT ;  /* 0x7e8000000700780b */ /* 0x000fc80003f04000 */
[----:B------:R-:W-:-:S09]  /*03e0*/  FSETP.GT.AND P1, PT, R6, 8.50705917302346158658e+37, PT ;  /* 0x7e8000000600780b */ /* 0x000fd20003f24000 */
[----:B------:R-:W-:-:S04]  /*03f0*/  @P0 FMUL R7, R7, 0.25 ;  /* 0x3e80000007070820 */ /* 0x000fc80000400000 */
[----:B------:R-:W-:Y:S02]  /*0400*/  @P1 FMUL R6, R6, 0.25 ;  /* 0x3e80000006061820 */ /* 0x000fe40000400000 */
[----:B------:R-:W2:Y:S08]  /*0410*/  MUFU.RCP R7, R7 ;  /* 0x0000000700077308 */ /* 0x000eb00000001000 */
[----:B------:R-:W3:Y:S01]  /*0420*/  MUFU.RCP R6, R6 ;  /* 0x0000000600067308 */ /* 0x000ee20000001000 */
[----:B------:R-:W-:-:S02]  /*0430*/  FSEL R8, R13, 1, P0 ;  /* 0x3f8000000d087808 */ /* 0x000fc40000000000 */
[----:B------:R-:W-:-:S03]  /*0440*/  FSEL R9, R13, 1, P1 ;  /* 0x3f8000000d097808 */ /* 0x000fc60000800000 */
[----:B--2---:R-:W-:Y:S01]  /*0450*/  FMUL R5, R7, R8 ;  /* 0x0000000807057220 */ /* 0x004fe20000400000 */
[----:B-1----:R-:W-:-:S04]  /*0460*/  IMAD.WIDE R2, R0, 0x4, R2 ;  /* 0x0000000400027825 */ /* 0x002fc800078e0202 */
[----:B------:R-:W-:Y:S01]  /*0470*/  FMUL R8, R4, R5 ;  /* 0x0000000504087220 */ /* 0x000fe20000400000 */
[----:B---3--:R-:W-:-:S04]  /*0480*/  FMUL R9, R6, R9 ;  /* 0x0000000906097220 */ /* 0x008fc80000400000 */
[----:B------:R-:W-:-:S05]  /*0490*/  FMUL R9, R12, R9 ;  /* 0x000000090c097220 */ /* 0x000fca0000400000 */
[----:B------:R-:W-:Y:S01]  /*04a0*/  STG.E.64 desc[UR4][R2.64], R8 ;  /* 0x0000000802007986 */ /* 0x000fe2000c101b04 */
[----:B------:R-:W-:Y:S05]  /*04b0*/  EXIT ;  /* 0x000000000000794d */ /* 0x000fea0003800000 */
.L_x_0:
[----:B------:R-:W-:-:S00]  /*04c0*/  BRA `(.L_x_0) ;  /* 0xfffffffc00fc7947 */ /* 0x000fc0000383ffff */
[----:B------:R-:W-:-:S00]  /*04d0*/  NOP ;  /* 0x0000000000007918 */ /* 0x000fc00000000000 */
        /* <DEDUP_REMOVED lines=10> */
.L_x_1:


//--------------------- .nv.global.init           --------------------------
	.section	.nv.global.init,"aw",@progbits
.nv.global.init:
	.type		_$_str,@object
	.size		_$_str,(_$_str_$_2 - _$_str)
_$_str:
        /*0000*/ 	.byte	0x5f, 0x5f, 0x43, 0x55, 0x44, 0x41, 0x5f, 0x46, 0x54, 0x5a, 0x00
	.type		_$_str_$_2,@object
	.size		_$_str_$_2,(.L_1 - _$_str_$_2)
_$_str_$_2:
        /*000b*/ 	.byte	0x5f, 0x5f, 0x43, 0x55, 0x44, 0x41, 0x5f, 0x50, 0x52, 0x45, 0x43, 0x5f, 0x53, 0x51, 0x52, 0x54
        /*001b*/ 	.byte	0x00
.L_1:


//--------------------- .nv.constant0.triton_poi_fused__native_batch_norm_legit_no_training_mul_sigmoid_2 --------------------------
	.section	.nv.constant0.triton_poi_fused__native_batch_norm_legit_no_training_mul_sigmoid_2,"a",@progbits
	.sectionflags	@""
	.align	4
.nv.constant0.triton_poi_fused__native_batch_norm_legit_no_training_mul_sigmoid_2:
	.zero		580
